	.headerflags	@"EF_CUDA_TEXMODE_UNIFIED EF_CUDA_64BIT_ADDRESS EF_CUDA_ACCELERATORS EF_CUDA_SM90 EF_CUDA_VIRTUAL_SM(EF_CUDA_SM90)"
	.elftype	@"ET_EXEC"


//--------------------- .nv.info                  --------------------------
	.section	.nv.info,"",@"SHT_CUDA_INFO"
	.align	4


	//----- nvinfo : EIATTR_REGCOUNT
	.align		4
        /*0000*/ 	.byte	0x04, 0x2f
        /*0002*/ 	.short	(.L_3 - .L_2)
	.align		4
.L_2:
        /*0004*/ 	.word	index@(triton_poi_fused__native_batch_norm_legit_no_training_add_convolution_relu_26)
        /*0008*/ 	.word	0x00000017


	//----- nvinfo : EIATTR_MIN_STACK_SIZE
	.align		4
.L_3:
        /*000c*/ 	.byte	0x04, 0x12
        /*000e*/ 	.short	(.L_5 - .L_4)
	.align		4
.L_4:
        /*0010*/ 	.word	index@(triton_poi_fused__native_batch_norm_legit_no_training_add_convolution_relu_26)
        /*0014*/ 	.word	0x00000000


	//----- nvinfo : EIATTR_FRAME_SIZE
	.align		4
.L_5:
        /*0018*/ 	.byte	0x04, 0x11
        /*001a*/ 	.short	(.L_7 - .L_6)
	.align		4
.L_6:
        /*001c*/ 	.word	index@(triton_poi_fused__native_batch_norm_legit_no_training_add_convolution_relu_26)
        /*0020*/ 	.word	0x00000000


	//----- nvinfo : EIATTR_MIN_STACK_SIZE
	.align		4
.L_7:
        /*0024*/ 	.byte	0x04, 0x12
        /*0026*/ 	.short	(.L_9 - .L_8)
	.align		4
.L_8:
        /*0028*/ 	.word	index@(triton_poi_fused__native_batch_norm_legit_no_training_add_convolution_relu_26)
        /*002c*/ 	.word	0x00000000
.L_9:


//--------------------- .nv.info.triton_poi_fused__native_batch_norm_legit_no_training_add_convolution_relu_26 --------------------------
	.section	.nv.info.triton_poi_fused__native_batch_norm_legit_no_training_add_convolution_relu_26,"",@"SHT_CUDA_INFO"
	.sectionflags	@""
	.align	4


	//----- nvinfo : EIATTR_CUDA_API_VERSION
	.align		4
        /*0000*/ 	.byte	0x04, 0x37
        /*0002*/ 	.short	(.L_11 - .L_10)
.L_10:
        /*0004*/ 	.word	0x0000007c


	//----- nvinfo : EIATTR_KPARAM_INFO
	.align		4
.L_11:
        /*0008*/ 	.byte	0x04, 0x17
        /*000a*/ 	.short	(.L_13 - .L_12)
.L_12:
        /*000c*/ 	.word	0x00000000
        /*0010*/ 	.short	0x0007
        /*0012*/ 	.short	0x0038
        /*0014*/ 	.byte	0x00, 0xf0, 0x11, 0x00


	//----- nvinfo : EIATTR_KPARAM_INFO
	.align		4
.L_13:
        /*0018*/ 	.byte	0x04, 0x17
        /*001a*/ 	.short	(.L_15 - .L_14)
.L_14:
        /*001c*/ 	.word	0x00000000
        /*0020*/ 	.short	0x0006
        /*0022*/ 	.short	0x0030
        /*0024*/ 	.byte	0x00, 0xf4, 0x21, 0x00


	//----- nvinfo : EIATTR_KPARAM_INFO
	.align		4
.L_15:
        /*0028*/ 	.byte	0x04, 0x17
        /*002a*/ 	.short	(.L_17 - .L_16)
.L_16:
        /*002c*/ 	.word	0x00000000
        /*0030*/ 	.short	0x0005
        /*0032*/ 	.short	0x0028
        /*0034*/ 	.byte	0x00, 0xf4, 0x21, 0x00


	//----- nvinfo : EIATTR_KPARAM_INFO
	.align		4
.L_17:
        /*0038*/ 	.byte	0x04, 0x17
        /*003a*/ 	.short	(.L_19 - .L_18)
.L_18:
        /*003c*/ 	.word	0x00000000
        /*0040*/ 	.short	0x0004
        /*0042*/ 	.short	0x0020
        /*0044*/ 	.byte	0x00, 0xf4, 0x21, 0x00


	//----- nvinfo : EIATTR_KPARAM_INFO
	.align		4
.L_19:
        /*0048*/ 	.byte	0x04, 0x17
        /*004a*/ 	.short	(.L_21 - .L_20)
.L_20:
        /*004c*/ 	.word	0x00000000
        /*0050*/ 	.short	0x0003
        /*0052*/ 	.short	0x0018
        /*0054*/ 	.byte	0x00, 0xf4, 0x21, 0x00


	//----- nvinfo : EIATTR_KPARAM_INFO
	.align		4
.L_21:
        /*0058*/ 	.byte	0x04, 0x17
        /*005a*/ 	.short	(.L_23 - .L_22)
.L_22:
        /*005c*/ 	.word	0x00000000
        /*0060*/ 	.short	0x0002
        /*0062*/ 	.short	0x0010
        /*0064*/ 	.byte	0x00, 0xf4, 0x21, 0x00


	//----- nvinfo : EIATTR_KPARAM_INFO
	.align		4
.L_23:
        /*0068*/ 	.byte	0x04, 0x17
        /*006a*/ 	.short	(.L_25 - .L_24)
.L_24:
        /*006c*/ 	.word	0x00000000
        /*0070*/ 	.short	0x0001
        /*0072*/ 	.short	0x0008
        /*0074*/ 	.byte	0x00, 0xf4, 0x21, 0x00


	//----- nvinfo : EIATTR_KPARAM_INFO
	.align		4
.L_25:
        /*0078*/ 	.byte	0x04, 0x17
        /*007a*/ 	.short	(.L_27 - .L_26)
.L_26:
        /*007c*/ 	.word	0x00000000
        /*0080*/ 	.short	0x0000
        /*0082*/ 	.short	0x0000
        /*0084*/ 	.byte	0x00, 0xf4, 0x21, 0x00


	//----- nvinfo : EIATTR_SPARSE_MMA_MASK
	.align		4
.L_27:
        /*0088*/ 	.byte	0x03, 0x50
        /*008a*/ 	.short	0x0000


	//----- nvinfo : EIATTR_MAXREG_COUNT
	.align		4
        /*008c*/ 	.byte	0x03, 0x1b
        /*008e*/ 	.short	0x00ff


	//----- nvinfo : EIATTR_EXIT_INSTR_OFFSETS
	.align		4
        /*0090*/ 	.byte	0x04, 0x1c
        /*0092*/ 	.short	(.L_29 - .L_28)


	//   ....[0]....
.L_28:
        /*0094*/ 	.word	0x000003b0


	//   ....[1]....
        /*0098*/ 	.word	0x000003d0


	//----- nvinfo : EIATTR_REQNTID
	.align		4
.L_29:
        /*009c*/ 	.byte	0x04, 0x10
        /*009e*/ 	.short	(.L_31 - .L_30)
.L_30:
        /*00a0*/ 	.word	0x00000080
        /*00a4*/ 	.word	0x00000001
        /*00a8*/ 	.word	0x00000001


	//----- nvinfo : EIATTR_CBANK_PARAM_SIZE
	.align		4
.L_31:
        /*00ac*/ 	.byte	0x03, 0x19
        /*00ae*/ 	.short	0x003c


	//----- nvinfo : EIATTR_PARAM_CBANK
	.align		4
        /*00b0*/ 	.byte	0x04, 0x0a
        /*00b2*/ 	.short	(.L_33 - .L_32)
	.align		4
.L_32:
        /*00b4*/ 	.word	index@(.nv.constant0.triton_poi_fused__native_batch_norm_legit_no_training_add_convolution_relu_26)
        /*00b8*/ 	.short	0x0210
        /*00ba*/ 	.short	0x003c


	//----- nvinfo : EIATTR_SW_WAR
	.align		4
.L_33:
        /*00bc*/ 	.byte	0x04, 0x36
        /*00be*/ 	.short	(.L_35 - .L_34)
.L_34:
        /*00c0*/ 	.word	0x00000008
.L_35:


//--------------------- .nv.callgraph             --------------------------
	.section	.nv.callgraph,"",@"SHT_CUDA_CALLGRAPH"
	.align	4
	.sectionentsize	8
	.align		4
        /*0000*/ 	.word	0x00000000
	.align		4
        /*0004*/ 	.word	0xffffffff
	.align		4
        /*0008*/ 	.word	0x00000000
	.align		4
        /*000c*/ 	.word	0xfffffffe
	.align		4
        /*0010*/ 	.word	0x00000000
	.align		4
        /*0014*/ 	.word	0xfffffffd
	.align		4
        /*0018*/ 	.word	0x00000000
	.align		4
        /*001c*/ 	.word	0xfffffffc


//--------------------- .nv.constant4             --------------------------
	.section	.nv.constant4,"a",@progbits
	.align	8
	.align		8
.nv.constant4:
        /*0000*/ 	.dword	_$_str
	.align		8
        /*0008*/ 	.dword	_$_str_$_2


//--------------------- .text.triton_poi_fused__native_batch_norm_legit_no_training_add_convolution_relu_26 --------------------------
	.section	.text.triton_poi_fused__native_batch_norm_legit_no_training_add_convolution_relu_26,"ax",@progbits
	.align	128
        .global         triton_poi_fused__native_batch_norm_legit_no_training_add_convolution_relu_26
        .type           triton_poi_fused__native_batch_norm_legit_no_training_add_convolution_relu_26,@function
        .size           triton_poi_fused__native_batch_norm_legit_no_training_add_convolution_relu_26,(.L_x_1 - triton_poi_fused__native_batch_norm_legit_no_training_add_convolution_relu_26)
        .other          triton_poi_fused__native_batch_norm_legit_no_training_add_convolution_relu_26,@"STO_CUDA_ENTRY STV_DEFAULT"
triton_poi_fused__native_batch_norm_legit_no_training_add_convolution_relu_26:
.text.triton_poi_fused__native_batch_norm_legit_no_training_add_convolution_relu_26:
[----:B------:R-:W0:Y:S01]  /*0000*/  LDC R1, c[0x0][0x28] ;  /* 0x00000a00ff017b82 */ /* 0x000e220000000800 */
[----:B------:R-:W1:Y:S07]  /*0010*/  S2R R6, SR_TID.X ;  /* 0x0000000000067919 */ /* 0x000e6e0000002100 */
[----:B------:R-:W2:Y:S01]  /*0020*/  LDC.64 R14, c[0x0][0x230] ;  /* 0x00008c00ff0e7b82 */ /* 0x000ea20000000a00 */
[----:B------:R-:W-:Y:S01]  /*0030*/  ULDC.64 UR4, c[0x0][0x208] ;  /* 0x0000820000047ab9 */ /* 0x000fe20000000a00 */
[----:B------:R-:W3:Y:S06]  /*0040*/  S2R R3, SR_CTAID.X ;  /* 0x0000000000037919 */ /* 0x000eec0000002500 */
[----:B------:R-:W4:Y:S08]  /*0050*/  LDC.64 R16, c[0x0][0x220] ;  /* 0x00008800ff107b82 */ /* 0x000f300000000a00 */
[----:B------:R-:W5:Y:S08]  /*0060*/  LDC.64 R18, c[0x0][0x228] ;  /* 0x00008a00ff127b82 */ /* 0x000f700000000a00 */
[----:B------:R-:W5:Y:S01]  /*0070*/  LDC.64 R8, c[0x0][0x238] ;  /* 0x00008e00ff087b82 */ /* 0x000f620000000a00 */
[----:B-1----:R-:W-:-:S07]  /*0080*/  LOP3.LUT R6, R6, 0x7f, RZ, 0xc0, !PT ;  /* 0x0000007f06067812 */ /* 0x002fce00078ec0ff */
[----:B------:R-:W1:Y:S01]  /*0090*/  LDC.64 R4, c[0x0][0x240] ;  /* 0x00009000ff047b82 */ /* 0x000e620000000a00 */
[----:B---3--:R-:W-:Y:S02]  /*00a0*/  SHF.R.S32.HI R0, RZ, 0x18, R3 ;  /* 0x00000018ff007819 */ /* 0x008fe40000011403 */
[----:B------:R-:W-:Y:S02]  /*00b0*/  LEA R6, R3, R6, 0x7 ;  /* 0x0000000603067211 */ /* 0x000fe400078e38ff */
[----:B------:R-:W-:Y:S01]  /*00c0*/  SGXT R3, R0, 0x1 ;  /* 0x000000010003781a */ /* 0x000fe20000000200 */
[----:B------:R-:W-:Y:S01]  /*00d0*/  HFMA2.MMA R0, -RZ, RZ, 0, 0 ;  /* 0x00000000ff007435 */ /* 0x000fe200000001ff */
[----:B------:R-:W-:Y:S01]  /*00e0*/  ISETP.GE.AND P0, PT, R6, 0x800, PT ;  /* 0x000008000600780c */ /* 0x000fe20003f06270 */
[----:B------:R-:W3:Y:S01]  /*00f0*/  LDC.64 R12, c[0x0][0x218] ;  /* 0x00008600ff0c7b82 */ /* 0x000ee20000000a00 */
[----:B------:R-:W-:-:S04]  /*0100*/  LEA.HI R3, R3, R6, RZ, 0x9 ;  /* 0x0000000603037211 */ /* 0x000fc800078f48ff */
[----:B------:R-:W-:-:S04]  /*0110*/  LOP3.LUT R3, R3, 0xfffffe00, RZ, 0xc0, !PT ;  /* 0xfffffe0003037812 */ /* 0x000fc800078ec0ff */
[----:B------:R-:W-:Y:S02]  /*0120*/  IADD3 R11, R6, -R3, RZ ;  /* 0x80000003060b7210 */ /* 0x000fe40007ffe0ff */
[----:B------:R-:W1:Y:S03]  /*0130*/  LDC.64 R2, c[0x0][0x210] ;  /* 0x00008400ff027b82 */ /* 0x000e660000000a00 */
[----:B--2---:R-:W-:-:S05]  /*0140*/  IMAD.WIDE R14, R11, 0x4, R14 ;  /* 0x000000040b0e7825 */ /* 0x004fca00078e020e */
[----:B------:R2:W3:Y:S01]  /*0150*/  @!P0 LDG.E.EL R0, desc[UR4][R14.64] ;  /* 0x000000040e008981 */ /* 0x0004e2000c2e1900 */
[----:B------:R-:W-:Y:S01]  /*0160*/  MOV R7, RZ ;  /* 0x000000ff00077202 */ /* 0x000fe20000000f00 */
[----:B------:R-:W-:Y:S02]  /*0170*/  IMAD.MOV.U32 R10, RZ, RZ, RZ ;  /* 0x000000ffff0a7224 */ /* 0x000fe400078e00ff */
[----:B----4-:R-:W-:-:S04]  /*0180*/  IMAD.WIDE R16, R11, 0x4, R16 ;  /* 0x000000040b107825 */ /* 0x010fc800078e0210 */
[----:B-----5:R-:W-:Y:S01]  /*0190*/  IMAD.WIDE R18, R11, 0x4, R18 ;  /* 0x000000040b127825 */ /* 0x020fe200078e0212 */
[----:B------:R-:W4:Y:S01]  /*01a0*/  @!P0 LDG.E.EL R7, desc[UR4][R16.64] ;  /* 0x0000000410078981 */ /* 0x000f22000c2e1900 */
[----:B--2---:R-:W-:Y:S02]  /*01b0*/  HFMA2.MMA R14, -RZ, RZ, 0, 0 ;  /* 0x00000000ff0e7435 */ /* 0x004fe400000001ff */
[----:B01----:R-:W-:-:S08]  /*01c0*/  IMAD.WIDE R2, R6, 0x4, R2 ;  /* 0x0000000406027825 */ /* 0x003fd000078e0202 */
[----:B------:R-:W2:Y:S04]  /*01d0*/  @!P0 LDG.E.EL R14, desc[UR4][R18.64] ;  /* 0x00000004120e8981 */ /* 0x000ea8000c2e1900 */
[----:B------:R-:W4:Y:S01]  /*01e0*/  @!P0 LDG.E R10, desc[UR4][R2.64] ;  /* 0x00000004020a8981 */ /* 0x000f22000c1e1900 */
[----:B------:R-:W-:-:S04]  /*01f0*/  IMAD.WIDE R8, R11, 0x4, R8 ;  /* 0x000000040b087825 */ /* 0x000fc800078e0208 */
[----:B------:R-:W-:Y:S01]  /*0200*/  IMAD.WIDE R4, R11, 0x4, R4 ;  /* 0x000000040b047825 */ /* 0x000fe200078e0204 */
[----:B------:R-:W-:-:S03]  /*0210*/  MOV R11, RZ ;  /* 0x000000ff000b7202 */ /* 0x000fc60000000f00 */
[----:B------:R-:W-:-:S03]  /*0220*/  IMAD.MOV.U32 R20, RZ, RZ, RZ ;  /* 0x000000ffff147224 */ /* 0x000fc600078e00ff */
[----:B------:R-:W5:Y:S01]  /*0230*/  @!P0 LDG.E.EL R11, desc[UR4][R8.64] ;  /* 0x00000004080b8981 */ /* 0x000f62000c2e1900 */
[----:B---3--:R-:W-:-:S03]  /*0240*/  IMAD.WIDE R12, R6, 0x4, R12 ;  /* 0x00000004060c7825 */ /* 0x008fc600078e020c */
[----:B------:R0:W5:Y:S01]  /*0250*/  @!P0 LDG.E.EL R20, desc[UR4][R4.64] ;  /* 0x0000000404148981 */ /* 0x000162000c2e1900 */
[----:B------:R-:W-:-:S10]  /*0260*/  HFMA2.MMA R6, -RZ, RZ, 0, 0 ;  /* 0x00000000ff067435 */ /* 0x000fd400000001ff */
[----:B------:R-:W3:Y:S01]  /*0270*/  @!P0 LDG.E R6, desc[UR4][R12.64] ;  /* 0x000000040c068981 */ /* 0x000ee2000c1e1900 */
[----:B0-----:R-:W-:Y:S01]  /*0280*/  MOV R4, 0x3e800000 ;  /* 0x3e80000000047802 */ /* 0x001fe20000000f00 */
[----:B------:R-:W-:-:S04]  /*0290*/  FADD R0, R0, 9.9999997473787516356e-06 ;  /* 0x3727c5ac00007421 */ /* 0x000fc80000000000 */
[----:B------:R-:W0:Y:S02]  /*02a0*/  MUFU.SQRT R15, R0 ;  /* 0x00000000000f7308 */ /* 0x000e240000002000 */
[C---:B0-----:R-:W-:Y:S02]  /*02b0*/  FSETP.GT.AND P1, PT, R15.reuse, 8.50705917302346158658e+37, PT ;  /* 0x7e8000000f00780b */ /* 0x041fe40003f24000 */
[----:B------:R-:W-:-:S11]  /*02c0*/  FSETP.GEU.AND P2, PT, R15, 1.175494350822287508e-38, PT ;  /* 0x008000000f00780b */ /* 0x000fd60003f4e000 */
[----:B------:R-:W-:-:S04]  /*02d0*/  @P1 FMUL R15, R15, 0.25 ;  /* 0x3e8000000f0f1820 */ /* 0x000fc80000400000 */
[----:B------:R-:W-:-:S06]  /*02e0*/  @!P2 FMUL R15, R15, 16777216 ;  /* 0x4b8000000f0fa820 */ /* 0x000fcc0000400000 */
[----:B------:R-:W0:Y:S01]  /*02f0*/  MUFU.RCP R15, R15 ;  /* 0x0000000f000f7308 */ /* 0x000e220000001000 */
[----:B------:R-:W-:Y:S01]  /*0300*/  FSEL R4, R4, 1, P1 ;  /* 0x3f80000004047808 */ /* 0x000fe20000800000 */
[----:B----4-:R-:W-:-:S04]  /*0310*/  FADD R7, R7, R10 ;  /* 0x0000000a07077221 */ /* 0x010fc80000000000 */
[----:B------:R-:W-:Y:S01]  /*0320*/  @!P2 FMUL R4, R4, 16777216 ;  /* 0x4b8000000404a820 */ /* 0x000fe20000400000 */
[----:B--2---:R-:W-:-:S03]  /*0330*/  FADD R14, R7, -R14 ;  /* 0x8000000e070e7221 */ /* 0x004fc60000000000 */
[----:B0-----:R-:W-:-:S04]  /*0340*/  FMUL R5, R15, R4 ;  /* 0x000000040f057220 */ /* 0x001fc80000400000 */
[----:B------:R-:W-:-:S04]  /*0350*/  FMUL R5, R14, R5 ;  /* 0x000000050e057220 */ /* 0x000fc80000400000 */
[----:B-----5:R-:W-:-:S05]  /*0360*/  FFMA R5, R5, R11, R20 ;  /* 0x0000000b05057223 */ /* 0x020fca0000000014 */
[C---:B------:R-:W-:Y:S01]  /*0370*/  FSETP.GEU.AND P1, PT, R5.reuse, RZ, PT ;  /* 0x000000ff0500720b */ /* 0x040fe20003f2e000 */
[----:B------:R0:W-:Y:S03]  /*0380*/  @!P0 STG.E desc[UR4][R2.64], R7 ;  /* 0x0000000702008986 */ /* 0x0001e6000c101904 */
[----:B------:R-:W-:-:S05]  /*0390*/  FSEL R5, R5, RZ, P1 ;  /* 0x000000ff05057208 */ /* 0x000fca0000800000 */
[----:B---3--:R-:W-:Y:S01]  /*03a0*/  FADD R5, R5, R6 ;  /* 0x0000000605057221 */ /* 0x008fe20000000000 */
[----:B0-----:R-:W-:Y:S06]  /*03b0*/  @P0 EXIT ;  /* 0x000000000000094d */ /* 0x001fec0003800000 */
[----:B------:R-:W-:Y:S01]  /*03c0*/  STG.E desc[UR4][R12.64], R5 ;  /* 0x000000050c007986 */ /* 0x000fe2000c101904 */
[----:B------:R-:W-:Y:S05]  /*03d0*/  EXIT ;  /* 0x000000000000794d */ /* 0x000fea0003800000 */
.L_x_0:
[----:B------:R-:W-:-:S00]  /*03e0*/  BRA `(.L_x_0) ;  /* 0xfffffffc00fc7947 */ /* 0x000fc0000383ffff */
[----:B------:R-:W-:-:S00]  /*03f0*/  NOP ;  /* 0x0000000000007918 */ /* 0x000fc00000000000 */
        /* <DEDUP_REMOVED lines=8> */
.L_x_1:


//--------------------- .nv.global.init           --------------------------
	.section	.nv.global.init,"aw",@progbits
.nv.global.init:
	.type		_$_str,@object
	.size		_$_str,(_$_str_$_2 - _$_str)
_$_str:
        /*0000*/ 	.byte	0x5f, 0x5f, 0x43, 0x55, 0x44, 0x41, 0x5f, 0x46, 0x54, 0x5a, 0x00
	.type		_$_str_$_2,@object
	.size		_$_str_$_2,(.L_1 - _$_str_$_2)
_$_str_$_2:
        /*000b*/ 	.byte	0x5f, 0x5f, 0x43, 0x55, 0x44, 0x41, 0x5f, 0x50, 0x52, 0x45, 0x43, 0x5f, 0x53, 0x51, 0x52, 0x54
        /*001b*/ 	.byte	0x00
.L_1:


//--------------------- .nv.constant0.triton_poi_fused__native_batch_norm_legit_no_training_add_convolution_relu_26 --------------------------
	.section	.nv.constant0.triton_poi_fused__native_batch_norm_legit_no_training_add_convolution_relu_26,"a",@progbits
	.sectionflags	@""
	.align	4
.nv.constant0.triton_poi_fused__native_batch_norm_legit_no_training_add_convolution_relu_26:
	.zero		588
